//
// Generated by NVIDIA NVVM Compiler
//
// Compiler Build ID: CL-36424714
// Cuda compilation tools, release 13.0, V13.0.88
// Based on NVVM 20.0.0
//

.version 9.0
.target sm_100
.address_size 64

	// .globl	_Z9cuda_workPiixxiPx
.extern .func  (.param .b32 func_retval0) vprintf
(
	.param .b64 vprintf_param_0,
	.param .b64 vprintf_param_1
)
;
.global .align 1 .b8 $str[38] = {10, 10, 33, 33, 33, 32, 84, 104, 114, 46, 32, 37, 100, 120, 37, 100, 32, 102, 111, 117, 110, 100, 32, 115, 111, 108, 117, 116, 105, 111, 110, 58, 32, 37, 108, 100, 10};

.visible .entry _Z9cuda_workPiixxiPx(
	.param .u64 .ptr .align 1 _Z9cuda_workPiixxiPx_param_0,
	.param .u32 _Z9cuda_workPiixxiPx_param_1,
	.param .u64 _Z9cuda_workPiixxiPx_param_2,
	.param .u64 _Z9cuda_workPiixxiPx_param_3,
	.param .u32 _Z9cuda_workPiixxiPx_param_4,
	.param .u64 .ptr .align 1 _Z9cuda_workPiixxiPx_param_5
)
{
	.local .align 16 .b8 	__local_depot0[16];
	.reg .b64 	%SP;
	.reg .b64 	%SPL;
	.reg .pred 	%p<26>;
	.reg .b32 	%r<23>;
	.reg .b64 	%rd<49>;
	.reg .b64 	%fd<6>;

	mov.u64 	%SPL, __local_depot0;
	cvta.local.u64 	%SP, %SPL;
	ld.param.u64 	%rd24, [_Z9cuda_workPiixxiPx_param_0];
	ld.param.u32 	%r6, [_Z9cuda_workPiixxiPx_param_1];
	ld.param.u64 	%rd26, [_Z9cuda_workPiixxiPx_param_2];
	ld.param.u64 	%rd25, [_Z9cuda_workPiixxiPx_param_3];
	ld.param.u32 	%r7, [_Z9cuda_workPiixxiPx_param_4];
	ld.param.u64 	%rd27, [_Z9cuda_workPiixxiPx_param_5];
	cvta.to.global.u64 	%rd1, %rd27;
	add.u64 	%rd28, %SP, 0;
	add.u64 	%rd2, %SPL, 0;
	cvt.rn.f64.s64 	%fd1, %rd26;
	mov.u32 	%r1, %ctaid.x;
	mov.u32 	%r8, %ntid.x;
	mov.u32 	%r2, %tid.x;
	mad.lo.s32 	%r9, %r1, %r8, %r2;
	cvt.rn.f64.u32 	%fd2, %r9;
	fma.rn.f64 	%fd3, %fd2, 0d41CDCD6500000000, %fd1;
	cvt.rzi.s64.f64 	%rd3, %fd3;
	cvt.rn.f64.s64 	%fd4, %rd3;
	add.f64 	%fd5, %fd4, 0d41CDCD6500000000;
	cvt.rzi.s64.f64 	%rd4, %fd5;
	or.b64  	%rd29, %rd3, %rd25;
	and.b64  	%rd30, %rd29, -4294967296;
	setp.ne.s64 	%p5, %rd30, 0;
	@%p5 bra 	$L__BB0_2;
	cvt.u32.u64 	%r10, %rd25;
	cvt.u32.u64 	%r11, %rd3;
	rem.u32 	%r12, %r11, %r10;
	cvt.u64.u32 	%rd45, %r12;
	bra.uni 	$L__BB0_3;
$L__BB0_2:
	rem.s64 	%rd45, %rd3, %rd25;
$L__BB0_3:
	sub.s64 	%rd46, %rd3, %rd45;
	ld.global.u64 	%rd31, [%rd1];
	setp.ne.s64 	%p6, %rd31, -1;
	setp.ge.s64 	%p7, %rd46, %rd4;
	or.pred  	%p8, %p6, %p7;
	@%p8 bra 	$L__BB0_19;
	cvt.s64.s32 	%rd9, %r7;
	setp.lt.s32 	%p9, %r6, 1;
	@%p9 bra 	$L__BB0_16;
	cvta.to.global.u64 	%rd10, %rd24;
$L__BB0_6:
	setp.eq.s64 	%p15, %rd46, 0;
	selp.b64 	%rd12, %rd25, %rd46, %p15;
	sub.s64 	%rd13, %rd12, %rd9;
	mov.b32 	%r21, 0;
$L__BB0_7:
	cvt.u64.u32 	%rd14, %r21;
	mul.wide.u32 	%rd37, %r21, 4;
	add.s64 	%rd38, %rd10, %rd37;
	ld.global.s32 	%rd15, [%rd38];
	setp.eq.s64 	%p16, %rd15, 0;
	@%p16 bra 	$L__BB0_12;
	add.s64 	%rd16, %rd13, %rd14;
	or.b64  	%rd39, %rd16, %rd15;
	and.b64  	%rd40, %rd39, -4294967296;
	setp.ne.s64 	%p17, %rd40, 0;
	@%p17 bra 	$L__BB0_10;
	cvt.u32.u64 	%r16, %rd15;
	cvt.u32.u64 	%r17, %rd16;
	rem.u32 	%r18, %r17, %r16;
	cvt.u64.u32 	%rd47, %r18;
	bra.uni 	$L__BB0_11;
$L__BB0_10:
	rem.s64 	%rd47, %rd16, %rd15;
$L__BB0_11:
	setp.ne.s64 	%p18, %rd47, 0;
	mov.u32 	%r22, %r21;
	@%p18 bra 	$L__BB0_13;
$L__BB0_12:
	add.s32 	%r21, %r21, 1;
	setp.eq.s32 	%p19, %r21, %r6;
	mov.u32 	%r22, %r6;
	@%p19 bra 	$L__BB0_13;
	bra.uni 	$L__BB0_7;
$L__BB0_13:
	setp.eq.s32 	%p21, %r22, %r6;
	mov.pred 	%p24, -1;
	@%p21 bra 	$L__BB0_14;
	bra.uni 	$L__BB0_15;
$L__BB0_14:
	st.global.u64 	[%rd1], %rd13;
	st.local.v2.u32 	[%rd2], {%r2, %r1};
	st.local.u64 	[%rd2+8], %rd13;
	mov.u64 	%rd41, $str;
	cvta.global.u64 	%rd42, %rd41;
	{ // callseq 1, 0
	.param .b64 param0;
	st.param.b64 	[param0], %rd42;
	.param .b64 param1;
	st.param.b64 	[param1], %rd28;
	.param .b32 retval0;
	call.uni (retval0), 
	vprintf, 
	(
	param0, 
	param1
	);
	ld.param.b32 	%r19, [retval0];
	} // callseq 1
	ld.global.u64 	%rd44, [%rd1];
	setp.eq.s64 	%p24, %rd44, -1;
$L__BB0_15:
	add.s64 	%rd46, %rd12, %rd25;
	setp.lt.s64 	%p22, %rd46, %rd4;
	and.pred  	%p23, %p24, %p22;
	@%p23 bra 	$L__BB0_6;
	bra.uni 	$L__BB0_19;
$L__BB0_16:
	setp.ne.s32 	%p11, %r6, 0;
	setp.eq.s64 	%p12, %rd46, 0;
	selp.b64 	%rd22, %rd25, %rd46, %p12;
	mov.pred 	%p25, -1;
	@%p11 bra 	$L__BB0_18;
	sub.s64 	%rd32, %rd22, %rd9;
	st.global.u64 	[%rd1], %rd32;
	st.local.v2.u32 	[%rd2], {%r2, %r1};
	st.local.u64 	[%rd2+8], %rd32;
	mov.u64 	%rd33, $str;
	cvta.global.u64 	%rd34, %rd33;
	{ // callseq 0, 0
	.param .b64 param0;
	st.param.b64 	[param0], %rd34;
	.param .b64 param1;
	st.param.b64 	[param1], %rd28;
	.param .b32 retval0;
	call.uni (retval0), 
	vprintf, 
	(
	param0, 
	param1
	);
	ld.param.b32 	%r13, [retval0];
	} // callseq 0
	ld.global.u64 	%rd36, [%rd1];
	setp.eq.s64 	%p25, %rd36, -1;
$L__BB0_18:
	add.s64 	%rd46, %rd22, %rd25;
	setp.lt.s64 	%p13, %rd46, %rd4;
	and.pred  	%p14, %p25, %p13;
	@%p14 bra 	$L__BB0_16;
$L__BB0_19:
	ret;

}


// ===== COMPILED SASS (sm_100) =====

	.target	sm_100

	.elftype	@"ET_EXEC"


//--------------------- .note.nv.tkinfo           --------------------------
	.section	.note.nv.tkinfo,"",@"SHT_NOTE"
	.sectionflags	@"SHF_NOTE_NV_TKINFO"
	.tkinfo
        /*0018*/ 	.word	0x00000002
        /*0030*/ 	.string	""
        /*0030*/ 	.string	"ptxas"
        /*0030*/ 	.string	"Cuda compilation tools, release 13.0, V13.0.88"
        /*0030*/ 	.string	"Build cuda_13.0.r13.0/compiler.36424714_0"
        /*0030*/ 	.string	"-arch sm_100 -m 64 "



//--------------------- .note.nv.cuinfo           --------------------------
	.section	.note.nv.cuinfo,"",@"SHT_NOTE"
	.sectionflags	@"SHF_NOTE_NV_CUINFO"
        /*0018*/ 	.short	0x0002
        /*001a*/ 	.short	0x0064
        /*001c*/ 	.short	0x0082
	.zero		2


//--------------------- .nv.info                  --------------------------
	.section	.nv.info,"",@"SHT_CUDA_INFO"
	.align	4


	//----- nvinfo : EIATTR_REGCOUNT
	.align		4
        /*0000*/ 	.byte	0x04, 0x2f
        /*0002*/ 	.short	(.L_2 - .L_1)
	.align		4
.L_1:
        /*0004*/ 	.word	index@(_Z9cuda_workPiixxiPx)
        /*0008*/ 	.word	0x00000020


	//----- nvinfo : EIATTR_FRAME_SIZE
	.align		4
.L_2:
        /*000c*/ 	.byte	0x04, 0x11
        /*000e*/ 	.short	(.L_4 - .L_3)
	.align		4
.L_3:
        /*0010*/ 	.word	index@($__internal_0_$__cuda_sm20_rem_s64)
        /*0014*/ 	.word	0x00000010


	//----- nvinfo : EIATTR_FRAME_SIZE
	.align		4
.L_4:
        /*0018*/ 	.byte	0x04, 0x11
        /*001a*/ 	.short	(.L_6 - .L_5)
	.align		4
.L_5:
        /*001c*/ 	.word	index@(_Z9cuda_workPiixxiPx)
        /*0020*/ 	.word	0x00000010


	//----- nvinfo : EIATTR_MIN_STACK_SIZE
	.align		4
.L_6:
        /*0024*/ 	.byte	0x04, 0x12
        /*0026*/ 	.short	(.L_8 - .L_7)
	.align		4
.L_7:
        /*0028*/ 	.word	index@(_Z9cuda_workPiixxiPx)
        /*002c*/ 	.word	0x00000010
.L_8:


//--------------------- .nv.compat                --------------------------
	.section	.nv.compat,"",@"SHT_CUDA_COMPAT_INFO"
	.align	4
        /*0000*/ 	.byte	0x02, 0x09, 0x00, 0x00, 0x02, 0x02, 0x01, 0x00, 0x02, 0x05, 0x05, 0x00, 0x03, 0x07, 0x01, 0x01
        /*0010*/ 	.byte	0x02, 0x03, 0x00, 0x00, 0x02, 0x06, 0x01, 0x00, 0x04, 0x0b, 0x08, 0x00, 0x01, 0x00, 0x00, 0x00
        /*0020*/ 	.byte	0x00, 0x00, 0x00, 0x00


//--------------------- .nv.info._Z9cuda_workPiixxiPx --------------------------
	.section	.nv.info._Z9cuda_workPiixxiPx,"",@"SHT_CUDA_INFO"
	.sectionflags	@""
	.align	4


	//----- nvinfo : EIATTR_CUDA_API_VERSION
	.align		4
        /*0000*/ 	.byte	0x04, 0x37
        /*0002*/ 	.short	(.L_10 - .L_9)
.L_9:
        /*0004*/ 	.word	0x00000082


	//----- nvinfo : EIATTR_KPARAM_INFO
	.align		4
.L_10:
        /*0008*/ 	.byte	0x04, 0x17
        /*000a*/ 	.short	(.L_12 - .L_11)
.L_11:
        /*000c*/ 	.word	0x00000000
        /*0010*/ 	.short	0x0005
        /*0012*/ 	.short	0x0028
        /*0014*/ 	.byte	0x00, 0xf5, 0x21, 0x00


	//----- nvinfo : EIATTR_KPARAM_INFO
	.align		4
.L_12:
        /*0018*/ 	.byte	0x04, 0x17
        /*001a*/ 	.short	(.L_14 - .L_13)
.L_13:
        /*001c*/ 	.word	0x00000000
        /*0020*/ 	.short	0x0004
        /*0022*/ 	.short	0x0020
        /*0024*/ 	.byte	0x00, 0xf0, 0x11, 0x00


	//----- nvinfo : EIATTR_KPARAM_INFO
	.align		4
.L_14:
        /*0028*/ 	.byte	0x04, 0x17
        /*002a*/ 	.short	(.L_16 - .L_15)
.L_15:
        /*002c*/ 	.word	0x00000000
        /*0030*/ 	.short	0x0003
        /*0032*/ 	.short	0x0018
        /*0034*/ 	.byte	0x00, 0xf0, 0x21, 0x00


	//----- nvinfo : EIATTR_KPARAM_INFO
	.align		4
.L_16:
        /*0038*/ 	.byte	0x04, 0x17
        /*003a*/ 	.short	(.L_18 - .L_17)
.L_17:
        /*003c*/ 	.word	0x00000000
        /*0040*/ 	.short	0x0002
        /*0042*/ 	.short	0x0010
        /*0044*/ 	.byte	0x00, 0xf0, 0x21, 0x00


	//----- nvinfo : EIATTR_KPARAM_INFO
	.align		4
.L_18:
        /*0048*/ 	.byte	0x04, 0x17
        /*004a*/ 	.short	(.L_20 - .L_19)
.L_19:
        /*004c*/ 	.word	0x00000000
        /*0050*/ 	.short	0x0001
        /*0052*/ 	.short	0x0008
        /*0054*/ 	.byte	0x00, 0xf0, 0x11, 0x00


	//----- nvinfo : EIATTR_KPARAM_INFO
	.align		4
.L_20:
        /*0058*/ 	.byte	0x04, 0x17
        /*005a*/ 	.short	(.L_22 - .L_21)
.L_21:
        /*005c*/ 	.word	0x00000000
        /*0060*/ 	.short	0x0000
        /*0062*/ 	.short	0x0000
        /*0064*/ 	.byte	0x00, 0xf5, 0x21, 0x00


	//----- nvinfo : EIATTR_SPARSE_MMA_MASK
	.align		4
.L_22:
        /*0068*/ 	.byte	0x03, 0x50
        /*006a*/ 	.short	0x0000


	//----- nvinfo : EIATTR_MAXREG_COUNT
	.align		4
        /*006c*/ 	.byte	0x03, 0x1b
        /*006e*/ 	.short	0x00ff


	//----- nvinfo : EIATTR_EXTERNS
	.align		4
        /*0070*/ 	.byte	0x04, 0x0f
        /*0072*/ 	.short	(.L_24 - .L_23)


	//   ....[0]....
	.align		4
.L_23:
        /*0074*/ 	.word	index@(vprintf)


	//----- nvinfo : EIATTR_MERCURY_ISA_VERSION
	.align		4
.L_24:
        /*0078*/ 	.byte	0x03, 0x5f
        /*007a*/ 	.short	0x0101


	//----- nvinfo : EIATTR_VRC_CTA_INIT_COUNT
	.align		4
        /*007c*/ 	.byte	0x02, 0x4a
	.zero		1
	.zero		1


	//----- nvinfo : EIATTR_SYSCALL_OFFSETS
	.align		4
        /*0080*/ 	.byte	0x04, 0x46
        /*0082*/ 	.short	(.L_26 - .L_25)


	//   ....[0]....
.L_25:
        /*0084*/ 	.word	0x00000930


	//   ....[1]....
        /*0088*/ 	.word	0x00000b60


	//----- nvinfo : EIATTR_EXIT_INSTR_OFFSETS
	.align		4
.L_26:
        /*008c*/ 	.byte	0x04, 0x1c
        /*008e*/ 	.short	(.L_28 - .L_27)


	//   ....[0]....
.L_27:
        /*0090*/ 	.word	0x000003f0


	//   ....[1]....
        /*0094*/ 	.word	0x00000a00


	//   ....[2]....
        /*0098*/ 	.word	0x00000c10


	//----- nvinfo : EIATTR_CRS_STACK_SIZE
	.align		4
.L_28:
        /*009c*/ 	.byte	0x04, 0x1e
        /*009e*/ 	.short	(.L_30 - .L_29)
.L_29:
        /*00a0*/ 	.word	0x00000000


	//----- nvinfo : EIATTR_CBANK_PARAM_SIZE
	.align		4
.L_30:
        /*00a4*/ 	.byte	0x03, 0x19
        /*00a6*/ 	.short	0x0030


	//----- nvinfo : EIATTR_PARAM_CBANK
	.align		4
        /*00a8*/ 	.byte	0x04, 0x0a
        /*00aa*/ 	.short	(.L_32 - .L_31)
	.align		4
.L_31:
        /*00ac*/ 	.word	index@(.nv.constant0._Z9cuda_workPiixxiPx)
        /*00b0*/ 	.short	0x0380
        /*00b2*/ 	.short	0x0030


	//----- nvinfo : EIATTR_SW_WAR
	.align		4
.L_32:
        /*00b4*/ 	.byte	0x04, 0x36
        /*00b6*/ 	.short	(.L_34 - .L_33)
.L_33:
        /*00b8*/ 	.word	0x00000008
.L_34:


//--------------------- .nv.callgraph             --------------------------
	.section	.nv.callgraph,"",@"SHT_CUDA_CALLGRAPH"
	.align	4
	.sectionentsize	8
	.align		4
        /*0000*/ 	.word	0x00000000
	.align		4
        /*0004*/ 	.word	0xffffffff
	.align		4
        /*0008*/ 	.word	index@(_Z9cuda_workPiixxiPx)
	.align		4
        /*000c*/ 	.word	index@(vprintf)
	.align		4
        /*0010*/ 	.word	0x00000000
	.align		4
        /*0014*/ 	.word	0xfffffffe
	.align		4
        /*0018*/ 	.word	0x00000000
	.align		4
        /*001c*/ 	.word	0xfffffffd
	.align		4
        /*0020*/ 	.word	0x00000000
	.align		4
        /*0024*/ 	.word	0xfffffffc


//--------------------- .nv.constant4             --------------------------
	.section	.nv.constant4,"a",@progbits
	.align	8
	.align		8
.nv.constant4:
        /*0000*/ 	.dword	vprintf
	.align		8
        /*0008*/ 	.dword	$str


//--------------------- .text._Z9cuda_workPiixxiPx --------------------------
	.section	.text._Z9cuda_workPiixxiPx,"ax",@progbits
	.align	128
        .global         _Z9cuda_workPiixxiPx
        .type           _Z9cuda_workPiixxiPx,@function
        .size           _Z9cuda_workPiixxiPx,(.L_x_19 - _Z9cuda_workPiixxiPx)
        .other          _Z9cuda_workPiixxiPx,@"STO_CUDA_ENTRY STV_DEFAULT"
_Z9cuda_workPiixxiPx:
.text._Z9cuda_workPiixxiPx:
[----:B------:R-:W0:Y:S01]  /*0000*/  LDC R1, c[0x0][0x37c] ;  /* 0x0000df00ff017b82 */ /* 0x000e220000000800 */
[----:B------:R-:W1:Y:S01]  /*0010*/  S2R R19, SR_CTAID.X ;  /* 0x0000000000137919 */ /* 0x000e620000002500 */
[----:B------:R-:W2:Y:S01]  /*0020*/  LDCU UR5, c[0x0][0x2fc] ;  /* 0x00005f80ff0577ac */ /* 0x000ea20008000800 */
[----:B0-----:R-:W-:Y:S01]  /*0030*/  VIADD R1, R1, 0xfffffff0 ;  /* 0xfffffff001017836 */ /* 0x001fe20000000000 */
[----:B------:R-:W-:Y:S01]  /*0040*/  BSSY.RECONVERGENT B0, `(.L_x_0) ;  /* 0x0000032000007945 */ /* 0x000fe20003800200 */
[----:B------:R-:W1:Y:S01]  /*0050*/  S2R R18, SR_TID.X ;  /* 0x0000000000127919 */ /* 0x000e620000002100 */
[----:B------:R-:W1:Y:S01]  /*0060*/  LDCU UR4, c[0x0][0x360] ;  /* 0x00006c00ff0477ac */ /* 0x000e620008000800 */
[----:B------:R-:W0:Y:S01]  /*0070*/  LDCU.64 UR6, c[0x0][0x390] ;  /* 0x00007200ff0677ac */ /* 0x000e220008000a00 */
[----:B------:R-:W3:Y:S01]  /*0080*/  LDCU.64 UR36, c[0x0][0x358] ;  /* 0x00006b00ff2477ac */ /* 0x000ee20008000a00 */
[----:B0-----:R-:W-:Y:S01]  /*0090*/  I2F.F64.S64 R2, UR6 ;  /* 0x0000000600027d12 */ /* 0x001fe20008301c00 */
[----:B------:R-:W0:Y:S01]  /*00a0*/  LDCU UR6, c[0x0][0x39c] ;  /* 0x00007380ff0677ac */ /* 0x000e220008000800 */
[----:B-1----:R-:W-:Y:S01]  /*00b0*/  IMAD R0, R19, UR4, R18 ;  /* 0x0000000413007c24 */ /* 0x002fe2000f8e0212 */
[----:B------:R-:W1:Y:S05]  /*00c0*/  LDCU UR4, c[0x0][0x2f8] ;  /* 0x00005f00ff0477ac */ /* 0x000e6a0008000800 */
[----:B------:R-:W4:Y:S02]  /*00d0*/  I2F.F64.U32 R4, R0 ;  /* 0x0000000000047312 */ /* 0x000f240000201800 */
[----:B----4-:R-:W-:Y:S01]  /*00e0*/  DFMA R4, R4, 1.00000000000000000000e+09, R2 ;  /* 0x41cdcd650404782b */ /* 0x010fe20000000002 */
[----:B-1----:R-:W-:-:S05]  /*00f0*/  IADD3 R22, P1, PT, R1, UR4, RZ ;  /* 0x0000000401167c10 */ /* 0x002fca000ff3e0ff */
[----:B------:R-:W1:Y:S08]  /*0100*/  F2I.S64.F64.TRUNC R8, R4 ;  /* 0x0000000400087311 */ /* 0x000e70000030d900 */
[----:B-1----:R-:W1:Y:S02]  /*0110*/  I2F.F64.S64 R2, R8 ;  /* 0x0000000800027312 */ /* 0x002e640000301c00 */
[----:B-1----:R-:W-:Y:S01]  /*0120*/  DADD R16, R2, 1.00000000000000000000e+09 ;  /* 0x41cdcd6502107429 */ /* 0x002fe20000000000 */
[----:B0-----:R-:W-:-:S04]  /*0130*/  LOP3.LUT R2, R9, UR6, RZ, 0xfc, !PT ;  /* 0x0000000609027c12 */ /* 0x001fc8000f8efcff */
[----:B------:R-:W-:Y:S01]  /*0140*/  ISETP.NE.U32.AND P0, PT, R2, RZ, PT ;  /* 0x000000ff0200720c */ /* 0x000fe20003f05070 */
[----:B--2---:R-:W-:-:S04]  /*0150*/  IMAD.X R2, RZ, RZ, UR5, P1 ;  /* 0x00000005ff027e24 */ /* 0x004fc800088e06ff */
[----:B------:R-:W0:Y:S08]  /*0160*/  F2I.S64.F64.TRUNC R16, R16 ;  /* 0x0000001000107311 */ /* 0x000e30000030d900 */
[----:B---3--:R-:W-:Y:S05]  /*0170*/  @P0 BRA `(.L_x_1) ;  /* 0x0000000000540947 */ /* 0x008fea0003800000 */
[----:B------:R-:W1:Y:S02]  /*0180*/  LDCU UR4, c[0x0][0x398] ;  /* 0x00007300ff0477ac */ /* 0x000e640008000800 */
[----:B-1----:R-:W1:Y:S01]  /*0190*/  I2F.U32.RP R0, UR4 ;  /* 0x0000000400007d06 */ /* 0x002e620008209000 */
[----:B------:R-:W-:-:S07]  /*01a0*/  ISETP.NE.U32.AND P1, PT, RZ, UR4, PT ;  /* 0x00000004ff007c0c */ /* 0x000fce000bf25070 */
[----:B-1----:R-:W1:Y:S02]  /*01b0*/  MUFU.RCP R0, R0 ;  /* 0x0000000000007308 */ /* 0x002e640000001000 */
[----:B-1----:R-:W-:-:S06]  /*01c0*/  VIADD R4, R0, 0xffffffe ;  /* 0x0ffffffe00047836 */ /* 0x002fcc0000000000 */
[----:B------:R1:W2:Y:S02]  /*01d0*/  F2I.FTZ.U32.TRUNC.NTZ R5, R4 ;  /* 0x0000000400057305 */ /* 0x0002a4000021f000 */
[----:B-1----:R-:W-:Y:S02]  /*01e0*/  IMAD.MOV.U32 R4, RZ, RZ, RZ ;  /* 0x000000ffff047224 */ /* 0x002fe400078e00ff */
[----:B--2---:R-:W-:-:S04]  /*01f0*/  IMAD.MOV R3, RZ, RZ, -R5 ;  /* 0x000000ffff037224 */ /* 0x004fc800078e0a05 */
[----:B------:R-:W-:-:S04]  /*0200*/  IMAD R3, R3, UR4, RZ ;  /* 0x0000000403037c24 */ /* 0x000fc8000f8e02ff */
[----:B------:R-:W-:-:S06]  /*0210*/  IMAD.HI.U32 R5, R5, R3, R4 ;  /* 0x0000000305057227 */ /* 0x000fcc00078e0004 */
[----:B------:R-:W-:-:S04]  /*0220*/  IMAD.HI.U32 R5, R5, R8, RZ ;  /* 0x0000000805057227 */ /* 0x000fc800078e00ff */
[----:B------:R-:W-:-:S04]  /*0230*/  IMAD.MOV R5, RZ, RZ, -R5 ;  /* 0x000000ffff057224 */ /* 0x000fc800078e0a05 */
[----:B------:R-:W-:Y:S02]  /*0240*/  IMAD R3, R5, UR4, R8 ;  /* 0x0000000405037c24 */ /* 0x000fe4000f8e0208 */
[----:B------:R-:W-:-:S03]  /*0250*/  IMAD.MOV.U32 R5, RZ, RZ, RZ ;  /* 0x000000ffff057224 */ /* 0x000fc600078e00ff */
[----:B------:R-:W-:-:S13]  /*0260*/  ISETP.GE.U32.AND P0, PT, R3, UR4, PT ;  /* 0x0000000403007c0c */ /* 0x000fda000bf06070 */
[----:B------:R-:W-:-:S05]  /*0270*/  @P0 VIADD R3, R3, -UR4 ;  /* 0x8000000403030c36 */ /* 0x000fca0008000000 */
[----:B------:R-:W-:-:S13]  /*0280*/  ISETP.GE.U32.AND P0, PT, R3, UR4, PT ;  /* 0x0000000403007c0c */ /* 0x000fda000bf06070 */
[----:B------:R-:W-:Y:S01]  /*0290*/  @P0 VIADD R3, R3, -UR4 ;  /* 0x8000000403030c36 */ /* 0x000fe20008000000 */
[----:B------:R-:W-:-:S05]  /*02a0*/  @!P1 LOP3.LUT R3, RZ, UR4, RZ, 0x33, !PT ;  /* 0x00000004ff039c12 */ /* 0x000fca000f8e33ff */
[----:B------:R-:W-:Y:S01]  /*02b0*/  IMAD.MOV.U32 R4, RZ, RZ, R3 ;  /* 0x000000ffff047224 */ /* 0x000fe200078e0003 */
[----:B------:R-:W-:Y:S06]  /*02c0*/  BRA `(.L_x_2) ;  /* 0x0000000000247947 */ /* 0x000fec0003800000 */
.L_x_1:
[----:B------:R-:W1:Y:S01]  /*02d0*/  LDCU.64 UR4, c[0x0][0x398] ;  /* 0x00007300ff0477ac */ /* 0x000e620008000a00 */
[----:B------:R-:W-:Y:S01]  /*02e0*/  IMAD.MOV.U32 R20, RZ, RZ, R8 ;  /* 0x000000ffff147224 */ /* 0x000fe200078e0008 */
[----:B------:R-:W-:Y:S01]  /*02f0*/  MOV R0, 0x340 ;  /* 0x0000034000007802 */ /* 0x000fe20000000f00 */
[----:B------:R-:W-:Y:S02]  /*0300*/  IMAD.MOV.U32 R21, RZ, RZ, R9 ;  /* 0x000000ffff157224 */ /* 0x000fe400078e0009 */
[----:B-1----:R-:W-:Y:S02]  /*0310*/  IMAD.U32 R5, RZ, RZ, UR4 ;  /* 0x00000004ff057e24 */ /* 0x002fe4000f8e00ff */
[----:B------:R-:W-:-:S07]  /*0320*/  IMAD.U32 R4, RZ, RZ, UR5 ;  /* 0x00000005ff047e24 */ /* 0x000fce000f8e00ff */
[----:B0-----:R-:W-:Y:S05]  /*0330*/  CALL.REL.NOINC `($__internal_0_$__cuda_sm20_rem_s64) ;  /* 0x0000000800387944 */ /* 0x001fea0003c00000 */
[----:B------:R-:W-:Y:S02]  /*0340*/  IMAD.MOV.U32 R4, RZ, RZ, R6 ;  /* 0x000000ffff047224 */ /* 0x000fe400078e0006 */
[----:B------:R-:W-:-:S07]  /*0350*/  IMAD.MOV.U32 R5, RZ, RZ, R7 ;  /* 0x000000ffff057224 */ /* 0x000fce00078e0007 */
.L_x_2:
[----:B------:R-:W-:Y:S05]  /*0360*/  BSYNC.RECONVERGENT B0 ;  /* 0x0000000000007941 */ /* 0x000fea0003800200 */
.L_x_0:
[----:B------:R-:W1:Y:S02]  /*0370*/  LDC.64 R6, c[0x0][0x3a8] ;  /* 0x0000ea00ff067b82 */ /* 0x000e640000000a00 */
[----:B-1----:R-:W2:Y:S01]  /*0380*/  LDG.E.64 R6, desc[UR36][R6.64] ;  /* 0x0000002406067981 */ /* 0x002ea2000c1e1b00 */
[----:B------:R-:W-:-:S05]  /*0390*/  IADD3 R24, P0, PT, R8, -R4, RZ ;  /* 0x8000000408187210 */ /* 0x000fca0007f1e0ff */
[----:B------:R-:W-:Y:S01]  /*03a0*/  IMAD.X R23, R9, 0x1, ~R5, P0 ;  /* 0x0000000109177824 */ /* 0x000fe200000e0e05 */
[----:B0-----:R-:W-:-:S04]  /*03b0*/  ISETP.GE.U32.AND P0, PT, R24, R16, PT ;  /* 0x000000101800720c */ /* 0x001fc80003f06070 */
[----:B------:R-:W-:Y:S02]  /*03c0*/  ISETP.GE.AND.EX P0, PT, R23, R17, PT, P0 ;  /* 0x000000111700720c */ /* 0x000fe40003f06300 */
[----:B--2---:R-:W-:-:S04]  /*03d0*/  ISETP.NE.U32.AND P1, PT, R6, -0x1, PT ;  /* 0xffffffff0600780c */ /* 0x004fc80003f25070 */
[----:B------:R-:W-:-:S13]  /*03e0*/  ISETP.NE.OR.EX P0, PT, R7, -0x1, P0, P1 ;  /* 0xffffffff0700780c */ /* 0x000fda0000705710 */
[----:B------:R-:W-:Y:S05]  /*03f0*/  @P0 EXIT ;  /* 0x000000000000094d */ /* 0x000fea0003800000 */
[----:B------:R-:W0:Y:S01]  /*0400*/  LDCU UR4, c[0x0][0x388] ;  /* 0x00007100ff0477ac */ /* 0x000e220008000800 */
[----:B------:R-:W1:Y:S01]  /*0410*/  LDCU UR38, c[0x0][0x3a0] ;  /* 0x00007400ff2677ac */ /* 0x000e620008000800 */
[----:B------:R-:W2:Y:S01]  /*0420*/  LDCU UR39, c[0x0][0x388] ;  /* 0x00007100ff2777ac */ /* 0x000ea20008000800 */
[----:B------:R-:W3:Y:S01]  /*0430*/  LDCU UR40, c[0x0][0x388] ;  /* 0x00007100ff2877ac */ /* 0x000ee20008000800 */
[----:B------:R-:W4:Y:S01]  /*0440*/  LDCU UR41, c[0x0][0x3a0] ;  /* 0x00007400ff2977ac */ /* 0x000f220008000800 */
[----:B0-----:R-:W-:Y:S01]  /*0450*/  UISETP.GE.AND UP0, UPT, UR4, 0x1, UPT ;  /* 0x000000010400788c */ /* 0x001fe2000bf06270 */
[----:B------:R-:W0:Y:S01]  /*0460*/  LDCU.64 UR42, c[0x0][0x398] ;  /* 0x00007300ff2a77ac */ /* 0x000e220008000a00 */
[----:B-1----:R-:W-:-:S07]  /*0470*/  USHF.R.S32.HI UR38, URZ, 0x1f, UR38 ;  /* 0x0000001fff267899 */ /* 0x002fce0008011426 */
[----:B--234-:R-:W-:Y:S05]  /*0480*/  BRA.U !UP0, `(.L_x_3) ;  /* 0x0000000508607547 */ /* 0x01cfea000b800000 */
.L_x_15:
[----:B------:R-:W-:Y:S01]  /*0490*/  ISETP.NE.U32.AND P0, PT, R24, RZ, PT ;  /* 0x000000ff1800720c */ /* 0x000fe20003f05070 */
[----:B------:R-:W1:Y:S01]  /*04a0*/  LDCU UR4, c[0x0][0x3a0] ;  /* 0x00007400ff0477ac */ /* 0x000e620008000800 */
[----:B------:R-:W2:Y:S01]  /*04b0*/  LDC.64 R10, c[0x0][0x380] ;  /* 0x0000e000ff0a7b82 */ /* 0x000ea20000000a00 */
[----:B------:R-:W-:Y:S01]  /*04c0*/  BSSY.RECONVERGENT B0, `(.L_x_4) ;  /* 0x0000035000007945 */ /* 0x000fe20003800200 */
[----:B------:R-:W-:Y:S01]  /*04d0*/  ISETP.NE.AND.EX P0, PT, R23, RZ, PT, P0 ;  /* 0x000000ff1700720c */ /* 0x000fe20003f05300 */
[----:B------:R-:W-:-:S12]  /*04e0*/  IMAD.MOV.U32 R3, RZ, RZ, RZ ;  /* 0x000000ffff037224 */ /* 0x000fd800078e00ff */
[----:B------:R-:W1:Y:S08]  /*04f0*/  @!P0 LDC R24, c[0x0][0x398] ;  /* 0x0000e600ff188b82 */ /* 0x000e700000000800 */
[----:B------:R-:W3:Y:S01]  /*0500*/  @!P0 LDC R23, c[0x0][0x39c] ;  /* 0x0000e700ff178b82 */ /* 0x000ee20000000800 */
[----:B-1----:R-:W-:-:S04]  /*0510*/  IADD3 R8, P0, PT, R24, -UR4, RZ ;  /* 0x8000000418087c10 */ /* 0x002fc8000ff1e0ff */
[----:B--23--:R-:W-:-:S09]  /*0520*/  IADD3.X R9, PT, PT, R23, ~UR38, RZ, P0, !PT ;  /* 0x8000002617097c10 */ /* 0x00cfd200087fe4ff */
.L_x_11:
[----:B------:R-:W-:-:S06]  /*0530*/  IMAD.WIDE.U32 R4, R3, 0x4, R10 ;  /* 0x0000000403047825 */ /* 0x000fcc00078e000a */
[----:B------:R-:W2:Y:S01]  /*0540*/  LDG.E R5, desc[UR36][R4.64] ;  /* 0x0000002404057981 */ /* 0x000ea2000c1e1900 */
[----:B------:R-:W-:Y:S01]  /*0550*/  BSSY.RELIABLE B7, `(.L_x_5) ;  /* 0x0000026000077945 */ /* 0x000fe20003800100 */
[----:B--2---:R-:W-:Y:S02]  /*0560*/  ISETP.NE.U32.AND P0, PT, R5, RZ, PT ;  /* 0x000000ff0500720c */ /* 0x004fe40003f05070 */
[----:B------:R-:W-:-:S04]  /*0570*/  SHF.R.S32.HI R4, RZ, 0x1f, R5 ;  /* 0x0000001fff047819 */ /* 0x000fc80000011405 */
[----:B------:R-:W-:-:S13]  /*0580*/  ISETP.NE.AND.EX P0, PT, R4, RZ, PT, P0 ;  /* 0x000000ff0400720c */ /* 0x000fda0003f05300 */
[----:B------:R-:W-:Y:S05]  /*0590*/  @!P0 BRA `(.L_x_6) ;  /* 0x0000000000848947 */ /* 0x000fea0003800000 */
[----:B------:R-:W-:Y:S01]  /*05a0*/  IADD3 R20, P0, PT, R3, R8, RZ ;  /* 0x0000000803147210 */ /* 0x000fe20007f1e0ff */
[----:B------:R-:W-:Y:S04]  /*05b0*/  BSSY.RECONVERGENT B1, `(.L_x_7) ;  /* 0x000001d000017945 */ /* 0x000fe80003800200 */
[----:B------:R-:W-:-:S05]  /*05c0*/  IMAD.X R21, RZ, RZ, R9, P0 ;  /* 0x000000ffff157224 */ /* 0x000fca00000e0609 */
[----:B------:R-:W-:-:S04]  /*05d0*/  LOP3.LUT R0, R21, R4, RZ, 0xfc, !PT ;  /* 0x0000000415007212 */ /* 0x000fc800078efcff */
[----:B------:R-:W-:-:S13]  /*05e0*/  ISETP.NE.U32.AND P0, PT, R0, RZ, PT ;  /* 0x000000ff0000720c */ /* 0x000fda0003f05070 */
[----:B------:R-:W-:Y:S05]  /*05f0*/  @P0 BRA `(.L_x_8) ;  /* 0x0000000000500947 */ /* 0x000fea0003800000 */
[----:B------:R-:W1:Y:S01]  /*0600*/  I2F.U32.RP R0, R5 ;  /* 0x0000000500007306 */ /* 0x000e620000209000 */
[----:B------:R-:W-:Y:S01]  /*0610*/  IMAD.MOV R13, RZ, RZ, -R5 ;  /* 0x000000ffff0d7224 */ /* 0x000fe200078e0a05 */
[----:B------:R-:W-:-:S06]  /*0620*/  ISETP.NE.U32.AND P1, PT, R5, RZ, PT ;  /* 0x000000ff0500720c */ /* 0x000fcc0003f25070 */
[----:B-1----:R-:W1:Y:S02]  /*0630*/  MUFU.RCP R0, R0 ;  /* 0x0000000000007308 */ /* 0x002e640000001000 */
[----:B-1----:R-:W-:-:S06]  /*0640*/  VIADD R6, R0, 0xffffffe ;  /* 0x0ffffffe00067836 */ /* 0x002fcc0000000000 */
[----:B------:R1:W2:Y:S02]  /*0650*/  F2I.FTZ.U32.TRUNC.NTZ R7, R6 ;  /* 0x0000000600077305 */ /* 0x0002a4000021f000 */
[----:B-1----:R-:W-:Y:S02]  /*0660*/  IMAD.MOV.U32 R6, RZ, RZ, RZ ;  /* 0x000000ffff067224 */ /* 0x002fe400078e00ff */
[----:B--2---:R-:W-:-:S04]  /*0670*/  IMAD R13, R13, R7, RZ ;  /* 0x000000070d0d7224 */ /* 0x004fc800078e02ff */
[----:B------:R-:W-:-:S06]  /*0680*/  IMAD.HI.U32 R7, R7, R13, R6 ;  /* 0x0000000d07077227 */ /* 0x000fcc00078e0006 */
[----:B------:R-:W-:-:S04]  /*0690*/  IMAD.HI.U32 R7, R7, R20, RZ ;  /* 0x0000001407077227 */ /* 0x000fc800078e00ff */
[----:B------:R-:W-:-:S04]  /*06a0*/  IMAD.MOV R4, RZ, RZ, -R7 ;  /* 0x000000ffff047224 */ /* 0x000fc800078e0a07 */
[----:B------:R-:W-:-:S05]  /*06b0*/  IMAD R4, R5, R4, R20 ;  /* 0x0000000405047224 */ /* 0x000fca00078e0214 */
[----:B------:R-:W-:-:S13]  /*06c0*/  ISETP.GE.U32.AND P0, PT, R4, R5, PT ;  /* 0x000000050400720c */ /* 0x000fda0003f06070 */
[----:B------:R-:W-:-:S05]  /*06d0*/  @P0 IMAD.IADD R4, R4, 0x1, -R5 ;  /* 0x0000000104040824 */ /* 0x000fca00078e0a05 */
[----:B------:R-:W-:-:S13]  /*06e0*/  ISETP.GE.U32.AND P0, PT, R4, R5, PT ;  /* 0x000000050400720c */ /* 0x000fda0003f06070 */
[----:B------:R-:W-:Y:S01]  /*06f0*/  @P0 IMAD.IADD R4, R4, 0x1, -R5 ;  /* 0x0000000104040824 */ /* 0x000fe200078e0a05 */
[----:B------:R-:W-:-:S04]  /*0700*/  @!P1 LOP3.LUT R4, RZ, R5, RZ, 0x33, !PT ;  /* 0x00000005ff049212 */ /* 0x000fc800078e33ff */
[----:B------:R-:W-:-:S04]  /*0710*/  ISETP.NE.U32.AND P0, PT, R4, RZ, PT ;  /* 0x000000ff0400720c */ /* 0x000fc80003f05070 */
[----:B------:R-:W-:Y:S01]  /*0720*/  ISETP.NE.AND.EX P0, PT, RZ, RZ, PT, P0 ;  /* 0x000000ffff00720c */ /* 0x000fe20003f05300 */
[----:B------:R-:W-:-:S12]  /*0730*/  BRA `(.L_x_9) ;  /* 0x0000000000107947 */ /* 0x000fd80003800000 */
.L_x_8:
[----:B------:R-:W-:-:S07]  /*0740*/  MOV R0, 0x760 ;  /* 0x0000076000007802 */ /* 0x000fce0000000f00 */
[----:B0-----:R-:W-:Y:S05]  /*0750*/  CALL.REL.NOINC `($__internal_0_$__cuda_sm20_rem_s64) ;  /* 0x0000000400307944 */ /* 0x001fea0003c00000 */
[----:B------:R-:W-:-:S04]  /*0760*/  ISETP.NE.U32.AND P0, PT, R6, RZ, PT ;  /* 0x000000ff0600720c */ /* 0x000fc80003f05070 */
[----:B------:R-:W-:-:S13]  /*0770*/  ISETP.NE.AND.EX P0, PT, R7, RZ, PT, P0 ;  /* 0x000000ff0700720c */ /* 0x000fda0003f05300 */
.L_x_9:
[----:B0-----:R-:W-:Y:S05]  /*0780*/  BSYNC.RECONVERGENT B1 ;  /* 0x0000000000017941 */ /* 0x001fea0003800200 */
.L_x_7:
[----:B------:R-:W-:Y:S05]  /*0790*/  @P0 BREAK.RELIABLE B7 ;  /* 0x0000000000070942 */ /* 0x000fea0003800100 */
[----:B------:R-:W-:Y:S05]  /*07a0*/  @P0 BRA `(.L_x_10) ;  /* 0x0000000000180947 */ /* 0x000fea0003800000 */
.L_x_6:
[----:B0-----:R-:W-:Y:S05]  /*07b0*/  BSYNC.RELIABLE B7 ;  /* 0x0000000000077941 */ /* 0x001fea0003800100 */
.L_x_5:
[----:B------:R-:W-:-:S05]  /*07c0*/  VIADD R3, R3, 0x1 ;  /* 0x0000000103037836 */ /* 0x000fca0000000000 */
[----:B------:R-:W-:-:S13]  /*07d0*/  ISETP.NE.AND P0, PT, R3, UR39, PT ;  /* 0x0000002703007c0c */ /* 0x000fda000bf05270 */
[----:B------:R-:W-:Y:S05]  /*07e0*/  @P0 BRA `(.L_x_11) ;  /* 0xfffffffc00500947 */ /* 0x000fea000383ffff */
[----:B------:R-:W0:Y:S02]  /*07f0*/  LDCU UR4, c[0x0][0x388] ;  /* 0x00007100ff0477ac */ /* 0x000e240008000800 */
[----:B0-----:R-:W-:-:S07]  /*0800*/  IMAD.U32 R3, RZ, RZ, UR4 ;  /* 0x00000004ff037e24 */ /* 0x001fce000f8e00ff */
.L_x_10:
[----:B------:R-:W-:Y:S05]  /*0810*/  BSYNC.RECONVERGENT B0 ;  /* 0x0000000000007941 */ /* 0x000fea0003800200 */
.L_x_4:
[----:B------:R-:W0:Y:S01]  /*0820*/  LDCU UR4, c[0x0][0x388] ;  /* 0x00007100ff0477ac */ /* 0x000e220008000800 */
[----:B------:R-:W-:Y:S01]  /*0830*/  BSSY.RECONVERGENT B6, `(.L_x_12) ;  /* 0x0000016000067945 */ /* 0x000fe20003800200 */
[----:B------:R-:W-:Y:S02]  /*0840*/  PLOP3.LUT P0, PT, PT, PT, PT, 0x80, 0x8 ;  /* 0x000000000008781c */ /* 0x000fe40003f0f070 */
[----:B0-----:R-:W-:-:S13]  /*0850*/  ISETP.NE.AND P1, PT, R3, UR4, PT ;  /* 0x0000000403007c0c */ /* 0x001fda000bf25270 */
[----:B------:R-:W-:Y:S05]  /*0860*/  @P1 BRA `(.L_x_13) ;  /* 0x0000000000481947 */ /* 0x000fea0003800000 */
[----:B------:R-:W0:Y:S01]  /*0870*/  LDC.64 R12, c[0x0][0x3a8] ;  /* 0x0000ea00ff0c7b82 */ /* 0x000e220000000a00 */
[----:B------:R-:W-:Y:S01]  /*0880*/  MOV R0, 0x0 ;  /* 0x0000000000007802 */ /* 0x000fe20000000f00 */
[----:B------:R1:W-:Y:S01]  /*0890*/  STL.64 [R1+0x8], R8 ;  /* 0x0000080801007387 */ /* 0x0003e20000100a00 */
[----:B------:R-:W2:Y:S01]  /*08a0*/  LDCU.64 UR4, c[0x4][0x8] ;  /* 0x01000100ff0477ac */ /* 0x000ea20008000a00 */
[----:B------:R-:W-:Y:S02]  /*08b0*/  IMAD.MOV.U32 R6, RZ, RZ, R22 ;  /* 0x000000ffff067224 */ /* 0x000fe400078e0016 */
[----:B------:R1:W-:Y:S01]  /*08c0*/  STL.64 [R1], R18 ;  /* 0x0000001201007387 */ /* 0x0003e20000100a00 */
[----:B------:R-:W-:Y:S01]  /*08d0*/  IMAD.MOV.U32 R7, RZ, RZ, R2 ;  /* 0x000000ffff077224 */ /* 0x000fe200078e0002 */
[----:B------:R1:W3:Y:S01]  /*08e0*/  LDC.64 R10, c[0x4][R0] ;  /* 0x01000000000a7b82 */ /* 0x0002e20000000a00 */
[----:B--2---:R-:W-:Y:S02]  /*08f0*/  IMAD.U32 R4, RZ, RZ, UR4 ;  /* 0x00000004ff047e24 */ /* 0x004fe4000f8e00ff */
[----:B------:R-:W-:Y:S01]  /*0900*/  IMAD.U32 R5, RZ, RZ, UR5 ;  /* 0x00000005ff057e24 */ /* 0x000fe2000f8e00ff */
[----:B0-----:R1:W-:Y:S06]  /*0910*/  STG.E.64 desc[UR36][R12.64], R8 ;  /* 0x000000080c007986 */ /* 0x0013ec000c101b24 */
[----:B------:R-:W-:-:S07]  /*0920*/  LEPC R20, `(.L_x_14) ;  /* 0x000000001014794e */ /* 0x000fce0000000000 */
[----:B-1-3--:R-:W-:Y:S05]  /*0930*/  CALL.ABS.NOINC R10 ;  /* 0x000000000a007343 */ /* 0x00afea0003c00000 */
.L_x_14:
[----:B------:R-:W0:Y:S02]  /*0940*/  LDC.64 R4, c[0x0][0x3a8] ;  /* 0x0000ea00ff047b82 */ /* 0x000e240000000a00 */
[----:B0-----:R-:W2:Y:S02]  /*0950*/  LDG.E.64 R4, desc[UR36][R4.64] ;  /* 0x0000002404047981 */ /* 0x001ea4000c1e1b00 */
[----:B--2---:R-:W-:-:S04]  /*0960*/  ISETP.NE.U32.AND P0, PT, R4, -0x1, PT ;  /* 0xffffffff0400780c */ /* 0x004fc80003f05070 */
[----:B------:R-:W-:-:S04]  /*0970*/  ISETP.NE.AND.EX P0, PT, R5, -0x1, PT, P0 ;  /* 0xffffffff0500780c */ /* 0x000fc80003f05300 */
[----:B------:R-:W-:-:S13]  /*0980*/  PLOP3.LUT P0, PT, P0, PT, PT, 0x8, 0x80 ;  /* 0x000000000080781c */ /* 0x000fda000070e170 */
.L_x_13:
[----:B------:R-:W-:Y:S05]  /*0990*/  BSYNC.RECONVERGENT B6 ;  /* 0x0000000000067941 */ /* 0x000fea0003800200 */
.L_x_12:
[----:B------:R-:W0:Y:S02]  /*09a0*/  LDCU.64 UR4, c[0x0][0x398] ;  /* 0x00007300ff0477ac */ /* 0x000e240008000a00 */
[----:B0-----:R-:W-:-:S04]  /*09b0*/  IADD3 R24, P1, PT, R24, UR4, RZ ;  /* 0x0000000418187c10 */ /* 0x001fc8000ff3e0ff */
[----:B------:R-:W-:Y:S02]  /*09c0*/  IADD3.X R23, PT, PT, R23, UR5, RZ, P1, !PT ;  /* 0x0000000517177c10 */ /* 0x000fe40008ffe4ff */
[----:B------:R-:W-:-:S04]  /*09d0*/  ISETP.LT.U32.AND P1, PT, R24, R16, PT ;  /* 0x000000101800720c */ /* 0x000fc80003f21070 */
[----:B------:R-:W-:-:S13]  /*09e0*/  ISETP.LT.AND.EX P1, PT, R23, R17, PT, P1 ;  /* 0x000000111700720c */ /* 0x000fda0003f21310 */
[----:B------:R-:W-:Y:S05]  /*09f0*/  @P0 BRA P1, `(.L_x_15) ;  /* 0xfffffff800a40947 */ /* 0x000fea000083ffff */
[----:B------:R-:W-:Y:S05]  /*0a00*/  EXIT ;  /* 0x000000000000794d */ /* 0x000fea0003800000 */
.L_x_3:
[----:B------:R-:W-:Y:S01]  /*0a10*/  ISETP.NE.U32.AND P0, PT, R24, RZ, PT ;  /* 0x000000ff1800720c */ /* 0x000fe20003f05070 */
[----:B------:R-:W-:-:S03]  /*0a20*/  UISETP.NE.AND UP0, UPT, UR40, URZ, UPT ;  /* 0x000000ff2800728c */ /* 0x000fc6000bf05270 */
[----:B------:R-:W-:-:S13]  /*0a30*/  ISETP.NE.AND.EX P0, PT, R23, RZ, PT, P0 ;  /* 0x000000ff1700720c */ /* 0x000fda0003f05300 */
[----:B------:R-:W1:Y:S08]  /*0a40*/  @!P0 LDC R24, c[0x0][0x398] ;  /* 0x0000e600ff188b82 */ /* 0x000e700000000800 */
[----:B------:R-:W2:Y:S01]  /*0a50*/  @!P0 LDC R23, c[0x0][0x39c] ;  /* 0x0000e700ff178b82 */ /* 0x000ea20000000800 */
[----:B------:R-:W-:Y:S01]  /*0a60*/  PLOP3.LUT P0, PT, PT, PT, PT, 0x80, 0x8 ;  /* 0x000000000008781c */ /* 0x000fe20003f0f070 */
[----:B------:R-:W-:-:S12]  /*0a70*/  BRA.U UP0, `(.L_x_16) ;  /* 0x0000000100507547 */ /* 0x000fd8000b800000 */
[----:B------:R-:W3:Y:S01]  /*0a80*/  LDC.64 R10, c[0x0][0x3a8] ;  /* 0x0000ea00ff0a7b82 */ /* 0x000ee20000000a00 */
[----:B-1----:R-:W-:Y:S01]  /*0a90*/  IADD3 R8, P0, PT, R24, -UR41, RZ ;  /* 0x8000002918087c10 */ /* 0x002fe2000ff1e0ff */
[----:B------:R1:W-:Y:S01]  /*0aa0*/  STL.64 [R1], R18 ;  /* 0x0000001201007387 */ /* 0x0003e20000100a00 */
[----:B------:R-:W-:Y:S01]  /*0ab0*/  MOV R0, 0x0 ;  /* 0x0000000000007802 */ /* 0x000fe20000000f00 */
[----:B------:R-:W4:Y:S01]  /*0ac0*/  LDCU.64 UR4, c[0x4][0x8] ;  /* 0x01000100ff0477ac */ /* 0x000f220008000a00 */
[----:B--2---:R-:W-:Y:S01]  /*0ad0*/  IADD3.X R9, PT, PT, R23, ~UR38, RZ, P0, !PT ;  /* 0x8000002617097c10 */ /* 0x004fe200087fe4ff */
[----:B------:R-:W-:Y:S02]  /*0ae0*/  IMAD.MOV.U32 R6, RZ, RZ, R22 ;  /* 0x000000ffff067224 */ /* 0x000fe400078e0016 */
[----:B------:R1:W2:Y:S01]  /*0af0*/  LDC.64 R12, c[0x4][R0] ;  /* 0x01000000000c7b82 */ /* 0x0002a20000000a00 */
[----:B------:R-:W-:Y:S01]  /*0b00*/  IMAD.MOV.U32 R7, RZ, RZ, R2 ;  /* 0x000000ffff077224 */ /* 0x000fe200078e0002 */
[----:B------:R1:W-:Y:S01]  /*0b10*/  STL.64 [R1+0x8], R8 ;  /* 0x0000080801007387 */ /* 0x0003e20000100a00 */
[----:B----4-:R-:W-:-:S03]  /*0b20*/  IMAD.U32 R4, RZ, RZ, UR4 ;  /* 0x00000004ff047e24 */ /* 0x010fc6000f8e00ff */
[----:B---3--:R1:W-:Y:S01]  /*0b30*/  STG.E.64 desc[UR36][R10.64], R8 ;  /* 0x000000080a007986 */ /* 0x0083e2000c101b24 */
[----:B------:R-:W-:-:S07]  /*0b40*/  IMAD.U32 R5, RZ, RZ, UR5 ;  /* 0x00000005ff057e24 */ /* 0x000fce000f8e00ff */
[----:B------:R-:W-:-:S07]  /*0b50*/  LEPC R20, `(.L_x_17) ;  /* 0x000000001014794e */ /* 0x000fce0000000000 */
[----:B012---:R-:W-:Y:S05]  /*0b60*/  CALL.ABS.NOINC R12 ;  /* 0x000000000c007343 */ /* 0x007fea0003c00000 */
.L_x_17:
[----:B------:R-:W0:Y:S02]  /*0b70*/  LDC.64 R4, c[0x0][0x3a8] ;  /* 0x0000ea00ff047b82 */ /* 0x000e240000000a00 */
[----:B0-----:R-:W2:Y:S02]  /*0b80*/  LDG.E.64 R4, desc[UR36][R4.64] ;  /* 0x0000002404047981 */ /* 0x001ea4000c1e1b00 */
[----:B--2---:R-:W-:-:S04]  /*0b90*/  ISETP.NE.U32.AND P0, PT, R4, -0x1, PT ;  /* 0xffffffff0400780c */ /* 0x004fc80003f05070 */
[----:B------:R-:W-:-:S04]  /*0ba0*/  ISETP.NE.AND.EX P0, PT, R5, -0x1, PT, P0 ;  /* 0xffffffff0500780c */ /* 0x000fc80003f05300 */
[----:B------:R-:W-:-:S13]  /*0bb0*/  PLOP3.LUT P0, PT, P0, PT, PT, 0x8, 0x80 ;  /* 0x000000000080781c */ /* 0x000fda000070e170 */
.L_x_16:
[----:B01----:R-:W-:-:S04]  /*0bc0*/  IADD3 R24, P1, PT, R24, UR42, RZ ;  /* 0x0000002a18187c10 */ /* 0x003fc8000ff3e0ff */
[----:B--2---:R-:W-:Y:S02]  /*0bd0*/  IADD3.X R23, PT, PT, R23, UR43, RZ, P1, !PT ;  /* 0x0000002b17177c10 */ /* 0x004fe40008ffe4ff */
[----:B------:R-:W-:-:S04]  /*0be0*/  ISETP.LT.U32.AND P1, PT, R24, R16, PT ;  /* 0x000000101800720c */ /* 0x000fc80003f21070 */
[----:B------:R-:W-:-:S13]  /*0bf0*/  ISETP.LT.AND.EX P1, PT, R23, R17, PT, P1 ;  /* 0x000000111700720c */ /* 0x000fda0003f21310 */
[----:B------:R-:W-:Y:S05]  /*0c00*/  @P0 BRA P1, `(.L_x_3) ;  /* 0xfffffffc00800947 */ /* 0x000fea000083ffff */
[----:B------:R-:W-:Y:S05]  /*0c10*/  EXIT ;  /* 0x000000000000794d */ /* 0x000fea0003800000 */
        .weak           $__internal_0_$__cuda_sm20_rem_s64
        .type           $__internal_0_$__cuda_sm20_rem_s64,@function
        .size           $__internal_0_$__cuda_sm20_rem_s64,(.L_x_19 - $__internal_0_$__cuda_sm20_rem_s64)
$__internal_0_$__cuda_sm20_rem_s64:
[----:B------:R-:W-:Y:S02]  /*0c20*/  IADD3 R6, P1, PT, RZ, -R5, RZ ;  /* 0x80000005ff067210 */ /* 0x000fe40007f3e0ff */
[----:B------:R-:W-:-:S03]  /*0c30*/  ISETP.GE.AND P0, PT, R4, RZ, PT ;  /* 0x000000ff0400720c */ /* 0x000fc60003f06270 */
[----:B------:R-:W-:Y:S01]  /*0c40*/  IMAD.X R7, RZ, RZ, ~R4, P1 ;  /* 0x000000ffff077224 */ /* 0x000fe200008e0e04 */
[----:B------:R-:W-:-:S04]  /*0c50*/  SEL R6, R6, R5, !P0 ;  /* 0x0000000506067207 */ /* 0x000fc80004000000 */
[----:B------:R-:W-:-:S04]  /*0c60*/  SEL R7, R7, R4, !P0 ;  /* 0x0000000407077207 */ /* 0x000fc80004000000 */
[----:B------:R-:W0:Y:S08]  /*0c70*/  I2F.U64.RP R26, R6 ;  /* 0x00000006001a7312 */ /* 0x000e300000309000 */
[----:B0-----:R-:W0:Y:S02]  /*0c80*/  MUFU.RCP R26, R26 ;  /* 0x0000001a001a7308 */ /* 0x001e240000001000 */
[----:B0-----:R-:W-:-:S06]  /*0c90*/  VIADD R12, R26, 0x1ffffffe ;  /* 0x1ffffffe1a0c7836 */ /* 0x001fcc0000000000 */
[----:B------:R-:W0:Y:S02]  /*0ca0*/  F2I.U64.TRUNC R12, R12 ;  /* 0x0000000c000c7311 */ /* 0x000e24000020d800 */
[----:B0-----:R-:W-:-:S04]  /*0cb0*/  IMAD.WIDE.U32 R14, R12, R6, RZ ;  /* 0x000000060c0e7225 */ /* 0x001fc800078e00ff */
[----:B------:R-:W-:Y:S01]  /*0cc0*/  IMAD R15, R12, R7, R15 ;  /* 0x000000070c0f7224 */ /* 0x000fe200078e020f */
[----:B------:R-:W-:-:S03]  /*0cd0*/  IADD3 R25, P0, PT, RZ, -R14, RZ ;  /* 0x8000000eff197210 */ /* 0x000fc60007f1e0ff */
[----:B------:R-:W-:Y:S02]  /*0ce0*/  IMAD R15, R13, R6, R15 ;  /* 0x000000060d0f7224 */ /* 0x000fe400078e020f */
[----:B------:R-:W-:-:S04]  /*0cf0*/  IMAD.HI.U32 R14, R12, R25, RZ ;  /* 0x000000190c0e7227 */ /* 0x000fc800078e00ff */
[----:B------:R-:W-:Y:S02]  /*0d00*/  IMAD.X R27, RZ, RZ, ~R15, P0 ;  /* 0x000000ffff1b7224 */ /* 0x000fe400000e0e0f */
[----:B------:R-:W-:Y:S02]  /*0d10*/  IMAD.MOV.U32 R15, RZ, RZ, R12 ;  /* 0x000000ffff0f7224 */ /* 0x000fe400078e000c */
[----:B------:R-:W-:-:S04]  /*0d20*/  IMAD.WIDE.U32 R14, P0, R12, R27, R14 ;  /* 0x0000001b0c0e7225 */ /* 0x000fc8000780000e */
[----:B------:R-:W-:-:S04]  /*0d30*/  IMAD.HI.U32 R14, P1, R13, R25, R14 ;  /* 0x000000190d0e7227 */ /* 0x000fc8000782000e */
[CC--:B------:R-:W-:Y:S02]  /*0d40*/  IMAD R15, R13.reuse, R27.reuse, RZ ;  /* 0x0000001b0d0f7224 */ /* 0x0c0fe400078e02ff */
[----:B------:R-:W-:-:S03]  /*0d50*/  IMAD.HI.U32 R25, R13, R27, RZ ;  /* 0x0000001b0d197227 */ /* 0x000fc600078e00ff */
[----:B------:R-:W-:Y:S01]  /*0d60*/  IADD3 R15, P2, PT, R15, R14, RZ ;  /* 0x0000000e0f0f7210 */ /* 0x000fe20007f5e0ff */
[----:B------:R-:W-:-:S04]  /*0d70*/  IMAD.X R25, R25, 0x1, R13, P0 ;  /* 0x0000000119197824 */ /* 0x000fc800000e060d */
[----:B------:R-:W-:Y:S01]  /*0d80*/  IMAD.WIDE.U32 R12, R15, R6, RZ ;  /* 0x000000060f0c7225 */ /* 0x000fe200078e00ff */
[----:B------:R-:W-:Y:S02]  /*0d90*/  IADD3.X R25, PT, PT, RZ, RZ, R25, P2, P1 ;  /* 0x000000ffff197210 */ /* 0x000fe400017e2419 */
[----:B------:R-:W-:Y:S01]  /*0da0*/  ISETP.GE.AND P1, PT, R21, RZ, PT ;  /* 0x000000ff1500720c */ /* 0x000fe20003f26270 */
[----:B------:R-:W-:Y:S01]  /*0db0*/  IMAD R14, R15, R7, R13 ;  /* 0x000000070f0e7224 */ /* 0x000fe200078e020d */
[----:B------:R-:W-:-:S03]  /*0dc0*/  IADD3 R13, P0, PT, RZ, -R12, RZ ;  /* 0x8000000cff0d7210 */ /* 0x000fc60007f1e0ff */
[----:B------:R-:W-:Y:S02]  /*0dd0*/  IMAD R12, R25, R6, R14 ;  /* 0x00000006190c7224 */ /* 0x000fe400078e020e */
[----:B------:R-:W-:-:S04]  /*0de0*/  IMAD.HI.U32 R14, R15, R13, RZ ;  /* 0x0000000d0f0e7227 */ /* 0x000fc800078e00ff */
[----:B------:R-:W-:-:S04]  /*0df0*/  IMAD.X R12, RZ, RZ, ~R12, P0 ;  /* 0x000000ffff0c7224 */ /* 0x000fc800000e0e0c */
[----:B------:R-:W-:-:S04]  /*0e00*/  IMAD.WIDE.U32 R14, P0, R15, R12, R14 ;  /* 0x0000000c0f0e7225 */ /* 0x000fc8000780000e */
[----:B------:R-:W-:Y:S01]  /*0e10*/  IMAD.HI.U32 R14, P2, R25, R13, R14 ;  /* 0x0000000d190e7227 */ /* 0x000fe2000784000e */
[----:B------:R-:W-:-:S03]  /*0e20*/  IADD3 R15, P4, PT, RZ, -R20, RZ ;  /* 0x80000014ff0f7210 */ /* 0x000fc60007f9e0ff */
[----:B------:R-:W-:Y:S01]  /*0e30*/  IMAD R13, R25, R12, RZ ;  /* 0x0000000c190d7224 */ /* 0x000fe200078e02ff */
[----:B------:R-:W-:Y:S01]  /*0e40*/  SEL R15, R15, R20, !P1 ;  /* 0x000000140f0f7207 */ /* 0x000fe20004800000 */
[----:B------:R-:W-:Y:S02]  /*0e50*/  IMAD.X R26, RZ, RZ, ~R21, P4 ;  /* 0x000000ffff1a7224 */ /* 0x000fe400020e0e15 */
[----:B------:R-:W-:Y:S01]  /*0e60*/  IMAD.HI.U32 R20, R25, R12, RZ ;  /* 0x0000000c19147227 */ /* 0x000fe200078e00ff */
[----:B------:R-:W-:Y:S02]  /*0e70*/  IADD3 R14, P3, PT, R13, R14, RZ ;  /* 0x0000000e0d0e7210 */ /* 0x000fe40007f7e0ff */
[----:B------:R-:W-:Y:S01]  /*0e80*/  SEL R21, R26, R21, !P1 ;  /* 0x000000151a157207 */ /* 0x000fe20004800000 */
[----:B------:R-:W-:Y:S02]  /*0e90*/  IMAD.X R20, R20, 0x1, R25, P0 ;  /* 0x0000000114147824 */ /* 0x000fe400000e0619 */
[----:B------:R-:W-:-:S03]  /*0ea0*/  IMAD.HI.U32 R12, R14, R15, RZ ;  /* 0x0000000f0e0c7227 */ /* 0x000fc600078e00ff */
[----:B------:R-:W-:Y:S01]  /*0eb0*/  IADD3.X R20, PT, PT, RZ, RZ, R20, P3, P2 ;  /* 0x000000ffff147210 */ /* 0x000fe20001fe4414 */
[----:B------:R-:W-:Y:S02]  /*0ec0*/  IMAD.MOV.U32 R13, RZ, RZ, RZ ;  /* 0x000000ffff0d7224 */ /* 0x000fe400078e00ff */
[----:B------:R-:W-:-:S04]  /*0ed0*/  IMAD.WIDE.U32 R12, R14, R21, R12 ;  /* 0x000000150e0c7225 */ /* 0x000fc800078e000c */
[C---:B------:R-:W-:Y:S02]  /*0ee0*/  IMAD R25, R20.reuse, R21, RZ ;  /* 0x0000001514197224 */ /* 0x040fe400078e02ff */
[----:B------:R-:W-:-:S04]  /*0ef0*/  IMAD.HI.U32 R12, P0, R20, R15, R12 ;  /* 0x0000000f140c7227 */ /* 0x000fc8000780000c */
[----:B------:R-:W-:Y:S01]  /*0f00*/  IMAD.HI.U32 R14, R20, R21, RZ ;  /* 0x00000015140e7227 */ /* 0x000fe200078e00ff */
[----:B------:R-:W-:-:S03]  /*0f10*/  IADD3 R25, P2, PT, R25, R12, RZ ;  /* 0x0000000c19197210 */ /* 0x000fc60007f5e0ff */
[----:B------:R-:W-:Y:S02]  /*0f20*/  IMAD.X R14, RZ, RZ, R14, P0 ;  /* 0x000000ffff0e7224 */ /* 0x000fe400000e060e */
[----:B------:R-:W-:-:S04]  /*0f30*/  IMAD.WIDE.U32 R12, R25, R6, RZ ;  /* 0x00000006190c7225 */ /* 0x000fc800078e00ff */
[----:B------:R-:W-:Y:S01]  /*0f40*/  IMAD.X R27, RZ, RZ, R14, P2 ;  /* 0x000000ffff1b7224 */ /* 0x000fe200010e060e */
[----:B------:R-:W-:Y:S01]  /*0f50*/  IADD3 R29, P2, PT, -R12, R15, RZ ;  /* 0x0000000f0c1d7210 */ /* 0x000fe20007f5e1ff */
[----:B------:R-:W-:-:S03]  /*0f60*/  IMAD R25, R25, R7, R13 ;  /* 0x0000000719197224 */ /* 0x000fc600078e020d */
[-C--:B------:R-:W-:Y:S01]  /*0f70*/  ISETP.GE.U32.AND P0, PT, R29, R6.reuse, PT ;  /* 0x000000061d00720c */ /* 0x080fe20003f06070 */
[----:B------:R-:W-:-:S04]  /*0f80*/  IMAD R12, R27, R6, R25 ;  /* 0x000000061b0c7224 */ /* 0x000fc800078e0219 */
[----:B------:R-:W-:Y:S01]  /*0f90*/  IMAD.X R21, R21, 0x1, ~R12, P2 ;  /* 0x0000000115157824 */ /* 0x000fe200010e0e0c */
[----:B------:R-:W-:-:S04]  /*0fa0*/  IADD3 R13, P2, PT, R29, -R6, RZ ;  /* 0x800000061d0d7210 */ /* 0x000fc80007f5e0ff */
[C---:B------:R-:W-:Y:S01]  /*0fb0*/  ISETP.GE.U32.AND.EX P0, PT, R21.reuse, R7, PT, P0 ;  /* 0x000000071500720c */ /* 0x040fe20003f06100 */
[----:B------:R-:W-:-:S03]  /*0fc0*/  IMAD.X R15, R21, 0x1, ~R7, P2 ;  /* 0x00000001150f7824 */ /* 0x000fc600010e0e07 */
[----:B------:R-:W-:Y:S02]  /*0fd0*/  SEL R13, R13, R29, P0 ;  /* 0x0000001d0d0d7207 */ /* 0x000fe40000000000 */
[----:B------:R-:W-:Y:S02]  /*0fe0*/  SEL R15, R15, R21, P0 ;  /* 0x000000150f0f7207 */ /* 0x000fe40000000000 */
[CC--:B------:R-:W-:Y:S02]  /*0ff0*/  ISETP.GE.U32.AND P0, PT, R13.reuse, R6.reuse, PT ;  /* 0x000000060d00720c */ /* 0x0c0fe40003f06070 */
[----:B------:R-:W-:Y:S02]  /*1000*/  IADD3 R6, P2, PT, R13, -R6, RZ ;  /* 0x800000060d067210 */ /* 0x000fe40007f5e0ff */
[----:B------:R-:W-:-:S03]  /*1010*/  ISETP.GE.U32.AND.EX P0, PT, R15, R7, PT, P0 ;  /* 0x000000070f00720c */ /* 0x000fc60003f06100 */
[----:B------:R-:W-:Y:S01]  /*1020*/  IMAD.X R7, R15, 0x1, ~R7, P2 ;  /* 0x000000010f077824 */ /* 0x000fe200010e0e07 */
[----:B------:R-:W-:-:S04]  /*1030*/  SEL R6, R6, R13, P0 ;  /* 0x0000000d06067207 */ /* 0x000fc80000000000 */
[----:B------:R-:W-:Y:S02]  /*1040*/  SEL R7, R7, R15, P0 ;  /* 0x0000000f07077207 */ /* 0x000fe40000000000 */
[-C--:B------:R-:W-:Y:S02]  /*1050*/  IADD3 R13, P2, PT, RZ, -R6.reuse, RZ ;  /* 0x80000006ff0d7210 */ /* 0x080fe40007f5e0ff */
[----:B------:R-:W-:Y:S01]  /*1060*/  ISETP.NE.U32.AND P0, PT, R5, RZ, PT ;  /* 0x000000ff0500720c */ /* 0x000fe20003f05070 */
[----:B------:R-:W-:Y:S01]  /*1070*/  IMAD.MOV.U32 R5, RZ, RZ, 0x0 ;  /* 0x00000000ff057424 */ /* 0x000fe200078e00ff */
[----:B------:R-:W-:Y:S01]  /*1080*/  SEL R6, R13, R6, !P1 ;  /* 0x000000060d067207 */ /* 0x000fe20004800000 */
[----:B------:R-:W-:Y:S01]  /*1090*/  IMAD.X R12, RZ, RZ, ~R7, P2 ;  /* 0x000000ffff0c7224 */ /* 0x000fe200010e0e07 */
[----:B------:R-:W-:Y:S01]  /*10a0*/  ISETP.NE.AND.EX P0, PT, R4, RZ, PT, P0 ;  /* 0x000000ff0400720c */ /* 0x000fe20003f05300 */
[----:B------:R-:W-:-:S03]  /*10b0*/  IMAD.MOV.U32 R4, RZ, RZ, R0 ;  /* 0x000000ffff047224 */ /* 0x000fc600078e0000 */
[----:B------:R-:W-:Y:S02]  /*10c0*/  SEL R7, R12, R7, !P1 ;  /* 0x000000070c077207 */ /* 0x000fe40004800000 */
[----:B------:R-:W-:Y:S02]  /*10d0*/  SEL R6, R6, 0xffffffff, P0 ;  /* 0xffffffff06067807 */ /* 0x000fe40000000000 */
[----:B------:R-:W-:Y:S01]  /*10e0*/  SEL R7, R7, 0xffffffff, P0 ;  /* 0xffffffff07077807 */ /* 0x000fe20000000000 */
[----:B------:R-:W-:Y:S06]  /*10f0*/  RET.REL.NODEC R4 `(_Z9cuda_workPiixxiPx) ;  /* 0xffffffec04c07950 */ /* 0x000fec0003c3ffff */
.L_x_18:
[----:B------:R-:W-:-:S00]  /*1100*/  BRA `(.L_x_18) ;  /* 0xfffffffc00fc7947 */ /* 0x000fc0000383ffff */
[----:B------:R-:W-:-:S00]  /*1110*/  NOP ;  /* 0x0000000000007918 */ /* 0x000fc00000000000 */
        /* <DEDUP_REMOVED lines=14> */
.L_x_19:


//--------------------- .nv.global.init           --------------------------
	.section	.nv.global.init,"aw",@progbits
.nv.global.init:
	.type		$str,@object
	.size		$str,(.L_0 - $str)
$str:
        /*0000*/ 	.byte	0x0a, 0x0a, 0x21, 0x21, 0x21, 0x20, 0x54, 0x68, 0x72, 0x2e, 0x20, 0x25, 0x64, 0x78, 0x25, 0x64
        /*0010*/ 	.byte	0x20, 0x66, 0x6f, 0x75, 0x6e, 0x64, 0x20, 0x73, 0x6f, 0x6c, 0x75, 0x74, 0x69, 0x6f, 0x6e, 0x3a
        /*0020*/ 	.byte	0x20, 0x25, 0x6c, 0x64, 0x0a, 0x00
.L_0:


//--------------------- .nv.shared.reserved.0     --------------------------
	.section	.nv.shared.reserved.0,"aw",@nobits
	.weak		__nv_reservedSMEM_offset_0_alias
	.size		__nv_reservedSMEM_offset_0_alias, 0, 64
	.other		__nv_reservedSMEM_offset_0_alias,@"STO_CUDA_RESERVED_SHARED STV_DEFAULT"
__nv_reservedSMEM_offset_0_alias:
	.zero		0
	.zero		64


//--------------------- .nv.constant0._Z9cuda_workPiixxiPx --------------------------
	.section	.nv.constant0._Z9cuda_workPiixxiPx,"a",@progbits
	.sectionflags	@""
	.align	4
.nv.constant0._Z9cuda_workPiixxiPx:
	.zero		944


//--------------------- SYMBOLS --------------------------

	.type		.nv.reservedSmem.offset0,@object
	.size		.nv.reservedSmem.offset0,0x4
	.type		vprintf,@function
